//
// Generated by NVIDIA NVVM Compiler
//
// Compiler Build ID: CL-36424714
// Cuda compilation tools, release 13.0, V13.0.88
// Based on NVVM 20.0.0
//

.version 9.0
.target sm_100
.address_size 64

	// .globl	_ZN3cub18CUB_300001_SM_10006detail11EmptyKernelIvEEvv
.global .align 1 .b8 _ZN34_INTERNAL_52f1c0b5_4_k_cu_f853258a4cuda3std3__45__cpo5beginE[1];
.global .align 1 .b8 _ZN34_INTERNAL_52f1c0b5_4_k_cu_f853258a4cuda3std3__45__cpo3endE[1];
.global .align 1 .b8 _ZN34_INTERNAL_52f1c0b5_4_k_cu_f853258a4cuda3std3__45__cpo6cbeginE[1];
.global .align 1 .b8 _ZN34_INTERNAL_52f1c0b5_4_k_cu_f853258a4cuda3std3__45__cpo4cendE[1];
.global .align 1 .b8 _ZN34_INTERNAL_52f1c0b5_4_k_cu_f853258a4cuda3std3__45__cpo6rbeginE[1];
.global .align 1 .b8 _ZN34_INTERNAL_52f1c0b5_4_k_cu_f853258a4cuda3std3__45__cpo4rendE[1];
.global .align 1 .b8 _ZN34_INTERNAL_52f1c0b5_4_k_cu_f853258a4cuda3std3__45__cpo7crbeginE[1];
.global .align 1 .b8 _ZN34_INTERNAL_52f1c0b5_4_k_cu_f853258a4cuda3std3__45__cpo5crendE[1];
.global .align 1 .b8 _ZN34_INTERNAL_52f1c0b5_4_k_cu_f853258a4cuda3std3__436_GLOBAL__N__52f1c0b5_4_k_cu_f853258a6ignoreE[1];
.global .align 1 .b8 _ZN34_INTERNAL_52f1c0b5_4_k_cu_f853258a4cuda3std3__419piecewise_constructE[1];
.global .align 1 .b8 _ZN34_INTERNAL_52f1c0b5_4_k_cu_f853258a4cuda3std3__48in_placeE[1];
.global .align 1 .b8 _ZN34_INTERNAL_52f1c0b5_4_k_cu_f853258a4cuda3std3__420unreachable_sentinelE[1];
.global .align 1 .b8 _ZN34_INTERNAL_52f1c0b5_4_k_cu_f853258a4cuda3std3__47nulloptE[1];
.global .align 1 .b8 _ZN34_INTERNAL_52f1c0b5_4_k_cu_f853258a4cuda3std3__48unexpectE[1];
.global .align 1 .b8 _ZN34_INTERNAL_52f1c0b5_4_k_cu_f853258a4cuda3std6ranges3__45__cpo4swapE[1];
.global .align 1 .b8 _ZN34_INTERNAL_52f1c0b5_4_k_cu_f853258a4cuda3std6ranges3__45__cpo9iter_moveE[1];
.global .align 1 .b8 _ZN34_INTERNAL_52f1c0b5_4_k_cu_f853258a4cuda3std6ranges3__45__cpo5beginE[1];
.global .align 1 .b8 _ZN34_INTERNAL_52f1c0b5_4_k_cu_f853258a4cuda3std6ranges3__45__cpo3endE[1];
.global .align 1 .b8 _ZN34_INTERNAL_52f1c0b5_4_k_cu_f853258a4cuda3std6ranges3__45__cpo6cbeginE[1];
.global .align 1 .b8 _ZN34_INTERNAL_52f1c0b5_4_k_cu_f853258a4cuda3std6ranges3__45__cpo4cendE[1];
.global .align 1 .b8 _ZN34_INTERNAL_52f1c0b5_4_k_cu_f853258a4cuda3std6ranges3__45__cpo7advanceE[1];
.global .align 1 .b8 _ZN34_INTERNAL_52f1c0b5_4_k_cu_f853258a4cuda3std6ranges3__45__cpo9iter_swapE[1];
.global .align 1 .b8 _ZN34_INTERNAL_52f1c0b5_4_k_cu_f853258a4cuda3std6ranges3__45__cpo4nextE[1];
.global .align 1 .b8 _ZN34_INTERNAL_52f1c0b5_4_k_cu_f853258a4cuda3std6ranges3__45__cpo4prevE[1];
.global .align 1 .b8 _ZN34_INTERNAL_52f1c0b5_4_k_cu_f853258a4cuda3std6ranges3__45__cpo4dataE[1];
.global .align 1 .b8 _ZN34_INTERNAL_52f1c0b5_4_k_cu_f853258a4cuda3std6ranges3__45__cpo5cdataE[1];
.global .align 1 .b8 _ZN34_INTERNAL_52f1c0b5_4_k_cu_f853258a4cuda3std6ranges3__45__cpo4sizeE[1];
.global .align 1 .b8 _ZN34_INTERNAL_52f1c0b5_4_k_cu_f853258a4cuda3std6ranges3__45__cpo5ssizeE[1];
.global .align 1 .b8 _ZN34_INTERNAL_52f1c0b5_4_k_cu_f853258a4cuda3std6ranges3__45__cpo8distanceE[1];
.global .align 1 .b8 _ZN34_INTERNAL_52f1c0b5_4_k_cu_f853258a6thrust24THRUST_300001_SM_1000_NS8cuda_cub3parE[1];
.global .align 1 .b8 _ZN34_INTERNAL_52f1c0b5_4_k_cu_f853258a6thrust24THRUST_300001_SM_1000_NS8cuda_cub10par_nosyncE[1];
.global .align 1 .b8 _ZN34_INTERNAL_52f1c0b5_4_k_cu_f853258a6thrust24THRUST_300001_SM_1000_NS6system6detail10sequential3seqE[1];
.global .align 1 .b8 _ZN34_INTERNAL_52f1c0b5_4_k_cu_f853258a6thrust24THRUST_300001_SM_1000_NS12placeholders2_1E[1];
.global .align 1 .b8 _ZN34_INTERNAL_52f1c0b5_4_k_cu_f853258a6thrust24THRUST_300001_SM_1000_NS12placeholders2_2E[1];
.global .align 1 .b8 _ZN34_INTERNAL_52f1c0b5_4_k_cu_f853258a6thrust24THRUST_300001_SM_1000_NS12placeholders2_3E[1];
.global .align 1 .b8 _ZN34_INTERNAL_52f1c0b5_4_k_cu_f853258a6thrust24THRUST_300001_SM_1000_NS12placeholders2_4E[1];
.global .align 1 .b8 _ZN34_INTERNAL_52f1c0b5_4_k_cu_f853258a6thrust24THRUST_300001_SM_1000_NS12placeholders2_5E[1];
.global .align 1 .b8 _ZN34_INTERNAL_52f1c0b5_4_k_cu_f853258a6thrust24THRUST_300001_SM_1000_NS12placeholders2_6E[1];
.global .align 1 .b8 _ZN34_INTERNAL_52f1c0b5_4_k_cu_f853258a6thrust24THRUST_300001_SM_1000_NS12placeholders2_7E[1];
.global .align 1 .b8 _ZN34_INTERNAL_52f1c0b5_4_k_cu_f853258a6thrust24THRUST_300001_SM_1000_NS12placeholders2_8E[1];
.global .align 1 .b8 _ZN34_INTERNAL_52f1c0b5_4_k_cu_f853258a6thrust24THRUST_300001_SM_1000_NS12placeholders2_9E[1];
.global .align 1 .b8 _ZN34_INTERNAL_52f1c0b5_4_k_cu_f853258a6thrust24THRUST_300001_SM_1000_NS12placeholders3_10E[1];
.global .align 1 .b8 _ZN34_INTERNAL_52f1c0b5_4_k_cu_f853258a6thrust24THRUST_300001_SM_1000_NS3seqE[1];

.visible .entry _ZN3cub18CUB_300001_SM_10006detail11EmptyKernelIvEEvv()
{


	ret;

}


// ===== COMPILED SASS (sm_100) =====

	.target	sm_100

	.elftype	@"ET_EXEC"


//--------------------- .note.nv.tkinfo           --------------------------
	.section	.note.nv.tkinfo,"",@"SHT_NOTE"
	.sectionflags	@"SHF_NOTE_NV_TKINFO"
	.tkinfo
        /*0018*/ 	.word	0x00000002
        /*0030*/ 	.string	""
        /*0030*/ 	.string	"ptxas"
        /*0030*/ 	.string	"Cuda compilation tools, release 13.0, V13.0.88"
        /*0030*/ 	.string	"Build cuda_13.0.r13.0/compiler.36424714_0"
        /*0030*/ 	.string	"-arch sm_100 -m 64 "



//--------------------- .note.nv.cuinfo           --------------------------
	.section	.note.nv.cuinfo,"",@"SHT_NOTE"
	.sectionflags	@"SHF_NOTE_NV_CUINFO"
        /*0018*/ 	.short	0x0002
        /*001a*/ 	.short	0x0064
        /*001c*/ 	.short	0x0082
	.zero		2


//--------------------- .nv.info                  --------------------------
	.section	.nv.info,"",@"SHT_CUDA_INFO"
	.align	4


	//----- nvinfo : EIATTR_REGCOUNT
	.align		4
        /*0000*/ 	.byte	0x04, 0x2f
        /*0002*/ 	.short	(.L_44 - .L_43)
	.align		4
.L_43:
        /*0004*/ 	.word	index@(_ZN3cub18CUB_300001_SM_10006detail11EmptyKernelIvEEvv)
        /*0008*/ 	.word	0x00000004


	//----- nvinfo : EIATTR_FRAME_SIZE
	.align		4
.L_44:
        /*000c*/ 	.byte	0x04, 0x11
        /*000e*/ 	.short	(.L_46 - .L_45)
	.align		4
.L_45:
        /*0010*/ 	.word	index@(_ZN3cub18CUB_300001_SM_10006detail11EmptyKernelIvEEvv)
        /*0014*/ 	.word	0x00000000


	//----- nvinfo : EIATTR_MIN_STACK_SIZE
	.align		4
.L_46:
        /*0018*/ 	.byte	0x04, 0x12
        /*001a*/ 	.short	(.L_48 - .L_47)
	.align		4
.L_47:
        /*001c*/ 	.word	index@(_ZN3cub18CUB_300001_SM_10006detail11EmptyKernelIvEEvv)
        /*0020*/ 	.word	0x00000000
.L_48:


//--------------------- .nv.compat                --------------------------
	.section	.nv.compat,"",@"SHT_CUDA_COMPAT_INFO"
	.align	4
        /*0000*/ 	.byte	0x02, 0x09, 0x00, 0x00, 0x02, 0x02, 0x01, 0x00, 0x02, 0x05, 0x05, 0x00, 0x03, 0x07, 0x01, 0x01
        /*0010*/ 	.byte	0x02, 0x03, 0x00, 0x00, 0x02, 0x06, 0x01, 0x00, 0x04, 0x0b, 0x08, 0x00, 0x09, 0x00, 0x00, 0x00
        /*0020*/ 	.byte	0x00, 0x00, 0x00, 0x00


//--------------------- .nv.info._ZN3cub18CUB_300001_SM_10006detail11EmptyKernelIvEEvv --------------------------
	.section	.nv.info._ZN3cub18CUB_300001_SM_10006detail11EmptyKernelIvEEvv,"",@"SHT_CUDA_INFO"
	.sectionflags	@""
	.align	4


	//----- nvinfo : EIATTR_CUDA_API_VERSION
	.align		4
        /*0000*/ 	.byte	0x04, 0x37
        /*0002*/ 	.short	(.L_50 - .L_49)
.L_49:
        /*0004*/ 	.word	0x00000082


	//----- nvinfo : EIATTR_SPARSE_MMA_MASK
	.align		4
.L_50:
        /*0008*/ 	.byte	0x03, 0x50
        /*000a*/ 	.short	0x0000


	//----- nvinfo : EIATTR_MAXREG_COUNT
	.align		4
        /*000c*/ 	.byte	0x03, 0x1b
        /*000e*/ 	.short	0x00ff


	//----- nvinfo : EIATTR_MERCURY_ISA_VERSION
	.align		4
        /*0010*/ 	.byte	0x03, 0x5f
        /*0012*/ 	.short	0x0101


	//----- nvinfo : EIATTR_VRC_CTA_INIT_COUNT
	.align		4
        /*0014*/ 	.byte	0x02, 0x4a
	.zero		1
	.zero		1


	//----- nvinfo : EIATTR_EXIT_INSTR_OFFSETS
	.align		4
        /*0018*/ 	.byte	0x04, 0x1c
        /*001a*/ 	.short	(.L_52 - .L_51)


	//   ....[0]....
.L_51:
        /*001c*/ 	.word	0x00000010


	//----- nvinfo : EIATTR_SW_WAR
	.align		4
.L_52:
        /*0020*/ 	.byte	0x04, 0x36
        /*0022*/ 	.short	(.L_54 - .L_53)
.L_53:
        /*0024*/ 	.word	0x00000008
.L_54:


//--------------------- .nv.callgraph             --------------------------
	.section	.nv.callgraph,"",@"SHT_CUDA_CALLGRAPH"
	.align	4
	.sectionentsize	8
	.align		4
        /*0000*/ 	.word	0x00000000
	.align		4
        /*0004*/ 	.word	0xffffffff
	.align		4
        /*0008*/ 	.word	0x00000000
	.align		4
        /*000c*/ 	.word	0xfffffffe
	.align		4
        /*0010*/ 	.word	0x00000000
	.align		4
        /*0014*/ 	.word	0xfffffffd
	.align		4
        /*0018*/ 	.word	0x00000000
	.align		4
        /*001c*/ 	.word	0xfffffffc


//--------------------- .nv.constant4             --------------------------
	.section	.nv.constant4,"a",@progbits
	.align	8
	.align		8
.nv.constant4:
        /*0000*/ 	.dword	_ZN34_INTERNAL_52f1c0b5_4_k_cu_f853258a4cuda3std3__45__cpo5beginE
	.align		8
        /*0008*/ 	.dword	_ZN34_INTERNAL_52f1c0b5_4_k_cu_f853258a4cuda3std3__45__cpo3endE
	.align		8
        /*0010*/ 	.dword	_ZN34_INTERNAL_52f1c0b5_4_k_cu_f853258a4cuda3std3__45__cpo6cbeginE
	.align		8
        /*0018*/ 	.dword	_ZN34_INTERNAL_52f1c0b5_4_k_cu_f853258a4cuda3std3__45__cpo4cendE
	.align		8
        /*0020*/ 	.dword	_ZN34_INTERNAL_52f1c0b5_4_k_cu_f853258a4cuda3std3__45__cpo6rbeginE
	.align		8
        /*0028*/ 	.dword	_ZN34_INTERNAL_52f1c0b5_4_k_cu_f853258a4cuda3std3__45__cpo4rendE
	.align		8
        /*0030*/ 	.dword	_ZN34_INTERNAL_52f1c0b5_4_k_cu_f853258a4cuda3std3__45__cpo7crbeginE
	.align		8
        /*0038*/ 	.dword	_ZN34_INTERNAL_52f1c0b5_4_k_cu_f853258a4cuda3std3__45__cpo5crendE
	.align		8
        /*0040*/ 	.dword	_ZN34_INTERNAL_52f1c0b5_4_k_cu_f853258a4cuda3std3__436_GLOBAL__N__52f1c0b5_4_k_cu_f853258a6ignoreE
	.align		8
        /*0048*/ 	.dword	_ZN34_INTERNAL_52f1c0b5_4_k_cu_f853258a4cuda3std3__419piecewise_constructE
	.align		8
        /*0050*/ 	.dword	_ZN34_INTERNAL_52f1c0b5_4_k_cu_f853258a4cuda3std3__48in_placeE
	.align		8
        /*0058*/ 	.dword	_ZN34_INTERNAL_52f1c0b5_4_k_cu_f853258a4cuda3std3__420unreachable_sentinelE
	.align		8
        /*0060*/ 	.dword	_ZN34_INTERNAL_52f1c0b5_4_k_cu_f853258a4cuda3std3__47nulloptE
	.align		8
        /*0068*/ 	.dword	_ZN34_INTERNAL_52f1c0b5_4_k_cu_f853258a4cuda3std3__48unexpectE
	.align		8
        /*0070*/ 	.dword	_ZN34_INTERNAL_52f1c0b5_4_k_cu_f853258a4cuda3std6ranges3__45__cpo4swapE
	.align		8
        /*0078*/ 	.dword	_ZN34_INTERNAL_52f1c0b5_4_k_cu_f853258a4cuda3std6ranges3__45__cpo9iter_moveE
	.align		8
        /*0080*/ 	.dword	_ZN34_INTERNAL_52f1c0b5_4_k_cu_f853258a4cuda3std6ranges3__45__cpo5beginE
	.align		8
        /*0088*/ 	.dword	_ZN34_INTERNAL_52f1c0b5_4_k_cu_f853258a4cuda3std6ranges3__45__cpo3endE
	.align		8
        /*0090*/ 	.dword	_ZN34_INTERNAL_52f1c0b5_4_k_cu_f853258a4cuda3std6ranges3__45__cpo6cbeginE
	.align		8
        /*0098*/ 	.dword	_ZN34_INTERNAL_52f1c0b5_4_k_cu_f853258a4cuda3std6ranges3__45__cpo4cendE
	.align		8
        /*00a0*/ 	.dword	_ZN34_INTERNAL_52f1c0b5_4_k_cu_f853258a4cuda3std6ranges3__45__cpo7advanceE
	.align		8
        /*00a8*/ 	.dword	_ZN34_INTERNAL_52f1c0b5_4_k_cu_f853258a4cuda3std6ranges3__45__cpo9iter_swapE
	.align		8
        /*00b0*/ 	.dword	_ZN34_INTERNAL_52f1c0b5_4_k_cu_f853258a4cuda3std6ranges3__45__cpo4nextE
	.align		8
        /*00b8*/ 	.dword	_ZN34_INTERNAL_52f1c0b5_4_k_cu_f853258a4cuda3std6ranges3__45__cpo4prevE
	.align		8
        /*00c0*/ 	.dword	_ZN34_INTERNAL_52f1c0b5_4_k_cu_f853258a4cuda3std6ranges3__45__cpo4dataE
	.align		8
        /*00c8*/ 	.dword	_ZN34_INTERNAL_52f1c0b5_4_k_cu_f853258a4cuda3std6ranges3__45__cpo5cdataE
	.align		8
        /*00d0*/ 	.dword	_ZN34_INTERNAL_52f1c0b5_4_k_cu_f853258a4cuda3std6ranges3__45__cpo4sizeE
	.align		8
        /*00d8*/ 	.dword	_ZN34_INTERNAL_52f1c0b5_4_k_cu_f853258a4cuda3std6ranges3__45__cpo5ssizeE
	.align		8
        /*00e0*/ 	.dword	_ZN34_INTERNAL_52f1c0b5_4_k_cu_f853258a4cuda3std6ranges3__45__cpo8distanceE
	.align		8
        /*00e8*/ 	.dword	_ZN34_INTERNAL_52f1c0b5_4_k_cu_f853258a6thrust24THRUST_300001_SM_1000_NS8cuda_cub3parE
	.align		8
        /*00f0*/ 	.dword	_ZN34_INTERNAL_52f1c0b5_4_k_cu_f853258a6thrust24THRUST_300001_SM_1000_NS8cuda_cub10par_nosyncE
	.align		8
        /*00f8*/ 	.dword	_ZN34_INTERNAL_52f1c0b5_4_k_cu_f853258a6thrust24THRUST_300001_SM_1000_NS6system6detail10sequential3seqE
	.align		8
        /*0100*/ 	.dword	_ZN34_INTERNAL_52f1c0b5_4_k_cu_f853258a6thrust24THRUST_300001_SM_1000_NS12placeholders2_1E
	.align		8
        /*0108*/ 	.dword	_ZN34_INTERNAL_52f1c0b5_4_k_cu_f853258a6thrust24THRUST_300001_SM_1000_NS12placeholders2_2E
	.align		8
        /*0110*/ 	.dword	_ZN34_INTERNAL_52f1c0b5_4_k_cu_f853258a6thrust24THRUST_300001_SM_1000_NS12placeholders2_3E
	.align		8
        /*0118*/ 	.dword	_ZN34_INTERNAL_52f1c0b5_4_k_cu_f853258a6thrust24THRUST_300001_SM_1000_NS12placeholders2_4E
	.align		8
        /*0120*/ 	.dword	_ZN34_INTERNAL_52f1c0b5_4_k_cu_f853258a6thrust24THRUST_300001_SM_1000_NS12placeholders2_5E
	.align		8
        /*0128*/ 	.dword	_ZN34_INTERNAL_52f1c0b5_4_k_cu_f853258a6thrust24THRUST_300001_SM_1000_NS12placeholders2_6E
	.align		8
        /*0130*/ 	.dword	_ZN34_INTERNAL_52f1c0b5_4_k_cu_f853258a6thrust24THRUST_300001_SM_1000_NS12placeholders2_7E
	.align		8
        /*0138*/ 	.dword	_ZN34_INTERNAL_52f1c0b5_4_k_cu_f853258a6thrust24THRUST_300001_SM_1000_NS12placeholders2_8E
	.align		8
        /*0140*/ 	.dword	_ZN34_INTERNAL_52f1c0b5_4_k_cu_f853258a6thrust24THRUST_300001_SM_1000_NS12placeholders2_9E
	.align		8
        /*0148*/ 	.dword	_ZN34_INTERNAL_52f1c0b5_4_k_cu_f853258a6thrust24THRUST_300001_SM_1000_NS12placeholders3_10E
	.align		8
        /*0150*/ 	.dword	_ZN34_INTERNAL_52f1c0b5_4_k_cu_f853258a6thrust24THRUST_300001_SM_1000_NS3seqE


//--------------------- .text._ZN3cub18CUB_300001_SM_10006detail11EmptyKernelIvEEvv --------------------------
	.section	.text._ZN3cub18CUB_300001_SM_10006detail11EmptyKernelIvEEvv,"ax",@progbits
	.align	128
        .global         _ZN3cub18CUB_300001_SM_10006detail11EmptyKernelIvEEvv
        .type           _ZN3cub18CUB_300001_SM_10006detail11EmptyKernelIvEEvv,@function
        .size           _ZN3cub18CUB_300001_SM_10006detail11EmptyKernelIvEEvv,(.L_x_1 - _ZN3cub18CUB_300001_SM_10006detail11EmptyKernelIvEEvv)
        .other          _ZN3cub18CUB_300001_SM_10006detail11EmptyKernelIvEEvv,@"STO_CUDA_ENTRY STV_DEFAULT"
_ZN3cub18CUB_300001_SM_10006detail11EmptyKernelIvEEvv:
.text._ZN3cub18CUB_300001_SM_10006detail11EmptyKernelIvEEvv:
[----:B------:R-:W-:Y:S01]  /*0000*/  LDC R1, c[0x0][0x37c] ;  /* 0x0000df00ff017b82 */ /* 0x000fe20000000800 */
[----:B------:R-:W-:Y:S05]  /*0010*/  EXIT ;  /* 0x000000000000794d */ /* 0x000fea0003800000 */
.L_x_0:
[----:B------:R-:W-:-:S00]  /*0020*/  BRA `(.L_x_0) ;  /* 0xfffffffc00fc7947 */ /* 0x000fc0000383ffff */
[----:B------:R-:W-:-:S00]  /*0030*/  NOP ;  /* 0x0000000000007918 */ /* 0x000fc00000000000 */
        /* <DEDUP_REMOVED lines=12> */
.L_x_1:


//--------------------- .nv.shared.reserved.0     --------------------------
	.section	.nv.shared.reserved.0,"aw",@nobits
	.weak		__nv_reservedSMEM_offset_0_alias
	.size		__nv_reservedSMEM_offset_0_alias, 0, 64
	.other		__nv_reservedSMEM_offset_0_alias,@"STO_CUDA_RESERVED_SHARED STV_DEFAULT"
__nv_reservedSMEM_offset_0_alias:
	.zero		0
	.zero		64


//--------------------- .nv.global                --------------------------
	.section	.nv.global,"aw",@nobits
.nv.global:
	.type		_ZN34_INTERNAL_52f1c0b5_4_k_cu_f853258a6thrust24THRUST_300001_SM_1000_NS3seqE,@object
	.size		_ZN34_INTERNAL_52f1c0b5_4_k_cu_f853258a6thrust24THRUST_300001_SM_1000_NS3seqE,(_ZN34_INTERNAL_52f1c0b5_4_k_cu_f853258a4cuda3std3__48in_placeE - _ZN34_INTERNAL_52f1c0b5_4_k_cu_f853258a6thrust24THRUST_300001_SM_1000_NS3seqE)
_ZN34_INTERNAL_52f1c0b5_4_k_cu_f853258a6thrust24THRUST_300001_SM_1000_NS3seqE:
	.zero		1
	.type		_ZN34_INTERNAL_52f1c0b5_4_k_cu_f853258a4cuda3std3__48in_placeE,@object
	.size		_ZN34_INTERNAL_52f1c0b5_4_k_cu_f853258a4cuda3std3__48in_placeE,(_ZN34_INTERNAL_52f1c0b5_4_k_cu_f853258a4cuda3std6ranges3__45__cpo4sizeE - _ZN34_INTERNAL_52f1c0b5_4_k_cu_f853258a4cuda3std3__48in_placeE)
_ZN34_INTERNAL_52f1c0b5_4_k_cu_f853258a4cuda3std3__48in_placeE:
	.zero		1
	.type		_ZN34_INTERNAL_52f1c0b5_4_k_cu_f853258a4cuda3std6ranges3__45__cpo4sizeE,@object
	.size		_ZN34_INTERNAL_52f1c0b5_4_k_cu_f853258a4cuda3std6ranges3__45__cpo4sizeE,(_ZN34_INTERNAL_52f1c0b5_4_k_cu_f853258a6thrust24THRUST_300001_SM_1000_NS12placeholders2_3E - _ZN34_INTERNAL_52f1c0b5_4_k_cu_f853258a4cuda3std6ranges3__45__cpo4sizeE)
_ZN34_INTERNAL_52f1c0b5_4_k_cu_f853258a4cuda3std6ranges3__45__cpo4sizeE:
	.zero		1
	.type		_ZN34_INTERNAL_52f1c0b5_4_k_cu_f853258a6thrust24THRUST_300001_SM_1000_NS12placeholders2_3E,@object
	.size		_ZN34_INTERNAL_52f1c0b5_4_k_cu_f853258a6thrust24THRUST_300001_SM_1000_NS12placeholders2_3E,(_ZN34_INTERNAL_52f1c0b5_4_k_cu_f853258a4cuda3std3__45__cpo6cbeginE - _ZN34_INTERNAL_52f1c0b5_4_k_cu_f853258a6thrust24THRUST_300001_SM_1000_NS12placeholders2_3E)
_ZN34_INTERNAL_52f1c0b5_4_k_cu_f853258a6thrust24THRUST_300001_SM_1000_NS12placeholders2_3E:
	.zero		1
	.type		_ZN34_INTERNAL_52f1c0b5_4_k_cu_f853258a4cuda3std3__45__cpo6cbeginE,@object
	.size		_ZN34_INTERNAL_52f1c0b5_4_k_cu_f853258a4cuda3std3__45__cpo6cbeginE,(_ZN34_INTERNAL_52f1c0b5_4_k_cu_f853258a4cuda3std6ranges3__45__cpo6cbeginE - _ZN34_INTERNAL_52f1c0b5_4_k_cu_f853258a4cuda3std3__45__cpo6cbeginE)
_ZN34_INTERNAL_52f1c0b5_4_k_cu_f853258a4cuda3std3__45__cpo6cbeginE:
	.zero		1
	.type		_ZN34_INTERNAL_52f1c0b5_4_k_cu_f853258a4cuda3std6ranges3__45__cpo6cbeginE,@object
	.size		_ZN34_INTERNAL_52f1c0b5_4_k_cu_f853258a4cuda3std6ranges3__45__cpo6cbeginE,(_ZN34_INTERNAL_52f1c0b5_4_k_cu_f853258a6thrust24THRUST_300001_SM_1000_NS12placeholders2_7E - _ZN34_INTERNAL_52f1c0b5_4_k_cu_f853258a4cuda3std6ranges3__45__cpo6cbeginE)
_ZN34_INTERNAL_52f1c0b5_4_k_cu_f853258a4cuda3std6ranges3__45__cpo6cbeginE:
	.zero		1
	.type		_ZN34_INTERNAL_52f1c0b5_4_k_cu_f853258a6thrust24THRUST_300001_SM_1000_NS12placeholders2_7E,@object
	.size		_ZN34_INTERNAL_52f1c0b5_4_k_cu_f853258a6thrust24THRUST_300001_SM_1000_NS12placeholders2_7E,(_ZN34_INTERNAL_52f1c0b5_4_k_cu_f853258a4cuda3std3__45__cpo7crbeginE - _ZN34_INTERNAL_52f1c0b5_4_k_cu_f853258a6thrust24THRUST_300001_SM_1000_NS12placeholders2_7E)
_ZN34_INTERNAL_52f1c0b5_4_k_cu_f853258a6thrust24THRUST_300001_SM_1000_NS12placeholders2_7E:
	.zero		1
	.type		_ZN34_INTERNAL_52f1c0b5_4_k_cu_f853258a4cuda3std3__45__cpo7crbeginE,@object
	.size		_ZN34_INTERNAL_52f1c0b5_4_k_cu_f853258a4cuda3std3__45__cpo7crbeginE,(_ZN34_INTERNAL_52f1c0b5_4_k_cu_f853258a4cuda3std6ranges3__45__cpo4nextE - _ZN34_INTERNAL_52f1c0b5_4_k_cu_f853258a4cuda3std3__45__cpo7crbeginE)
_ZN34_INTERNAL_52f1c0b5_4_k_cu_f853258a4cuda3std3__45__cpo7crbeginE:
	.zero		1
	.type		_ZN34_INTERNAL_52f1c0b5_4_k_cu_f853258a4cuda3std6ranges3__45__cpo4nextE,@object
	.size		_ZN34_INTERNAL_52f1c0b5_4_k_cu_f853258a4cuda3std6ranges3__45__cpo4nextE,(_ZN34_INTERNAL_52f1c0b5_4_k_cu_f853258a4cuda3std6ranges3__45__cpo4swapE - _ZN34_INTERNAL_52f1c0b5_4_k_cu_f853258a4cuda3std6ranges3__45__cpo4nextE)
_ZN34_INTERNAL_52f1c0b5_4_k_cu_f853258a4cuda3std6ranges3__45__cpo4nextE:
	.zero		1
	.type		_ZN34_INTERNAL_52f1c0b5_4_k_cu_f853258a4cuda3std6ranges3__45__cpo4swapE,@object
	.size		_ZN34_INTERNAL_52f1c0b5_4_k_cu_f853258a4cuda3std6ranges3__45__cpo4swapE,(_ZN34_INTERNAL_52f1c0b5_4_k_cu_f853258a6thrust24THRUST_300001_SM_1000_NS8cuda_cub10par_nosyncE - _ZN34_INTERNAL_52f1c0b5_4_k_cu_f853258a4cuda3std6ranges3__45__cpo4swapE)
_ZN34_INTERNAL_52f1c0b5_4_k_cu_f853258a4cuda3std6ranges3__45__cpo4swapE:
	.zero		1
	.type		_ZN34_INTERNAL_52f1c0b5_4_k_cu_f853258a6thrust24THRUST_300001_SM_1000_NS8cuda_cub10par_nosyncE,@object
	.size		_ZN34_INTERNAL_52f1c0b5_4_k_cu_f853258a6thrust24THRUST_300001_SM_1000_NS8cuda_cub10par_nosyncE,(_ZN34_INTERNAL_52f1c0b5_4_k_cu_f853258a6thrust24THRUST_300001_SM_1000_NS12placeholders2_9E - _ZN34_INTERNAL_52f1c0b5_4_k_cu_f853258a6thrust24THRUST_300001_SM_1000_NS8cuda_cub10par_nosyncE)
_ZN34_INTERNAL_52f1c0b5_4_k_cu_f853258a6thrust24THRUST_300001_SM_1000_NS8cuda_cub10par_nosyncE:
	.zero		1
	.type		_ZN34_INTERNAL_52f1c0b5_4_k_cu_f853258a6thrust24THRUST_300001_SM_1000_NS12placeholders2_9E,@object
	.size		_ZN34_INTERNAL_52f1c0b5_4_k_cu_f853258a6thrust24THRUST_300001_SM_1000_NS12placeholders2_9E,(_ZN34_INTERNAL_52f1c0b5_4_k_cu_f853258a4cuda3std3__436_GLOBAL__N__52f1c0b5_4_k_cu_f853258a6ignoreE - _ZN34_INTERNAL_52f1c0b5_4_k_cu_f853258a6thrust24THRUST_300001_SM_1000_NS12placeholders2_9E)
_ZN34_INTERNAL_52f1c0b5_4_k_cu_f853258a6thrust24THRUST_300001_SM_1000_NS12placeholders2_9E:
	.zero		1
	.type		_ZN34_INTERNAL_52f1c0b5_4_k_cu_f853258a4cuda3std3__436_GLOBAL__N__52f1c0b5_4_k_cu_f853258a6ignoreE,@object
	.size		_ZN34_INTERNAL_52f1c0b5_4_k_cu_f853258a4cuda3std3__436_GLOBAL__N__52f1c0b5_4_k_cu_f853258a6ignoreE,(_ZN34_INTERNAL_52f1c0b5_4_k_cu_f853258a4cuda3std6ranges3__45__cpo4dataE - _ZN34_INTERNAL_52f1c0b5_4_k_cu_f853258a4cuda3std3__436_GLOBAL__N__52f1c0b5_4_k_cu_f853258a6ignoreE)
_ZN34_INTERNAL_52f1c0b5_4_k_cu_f853258a4cuda3std3__436_GLOBAL__N__52f1c0b5_4_k_cu_f853258a6ignoreE:
	.zero		1
	.type		_ZN34_INTERNAL_52f1c0b5_4_k_cu_f853258a4cuda3std6ranges3__45__cpo4dataE,@object
	.size		_ZN34_INTERNAL_52f1c0b5_4_k_cu_f853258a4cuda3std6ranges3__45__cpo4dataE,(_ZN34_INTERNAL_52f1c0b5_4_k_cu_f853258a6thrust24THRUST_300001_SM_1000_NS12placeholders2_1E - _ZN34_INTERNAL_52f1c0b5_4_k_cu_f853258a4cuda3std6ranges3__45__cpo4dataE)
_ZN34_INTERNAL_52f1c0b5_4_k_cu_f853258a4cuda3std6ranges3__45__cpo4dataE:
	.zero		1
	.type		_ZN34_INTERNAL_52f1c0b5_4_k_cu_f853258a6thrust24THRUST_300001_SM_1000_NS12placeholders2_1E,@object
	.size		_ZN34_INTERNAL_52f1c0b5_4_k_cu_f853258a6thrust24THRUST_300001_SM_1000_NS12placeholders2_1E,(_ZN34_INTERNAL_52f1c0b5_4_k_cu_f853258a4cuda3std3__45__cpo5beginE - _ZN34_INTERNAL_52f1c0b5_4_k_cu_f853258a6thrust24THRUST_300001_SM_1000_NS12placeholders2_1E)
_ZN34_INTERNAL_52f1c0b5_4_k_cu_f853258a6thrust24THRUST_300001_SM_1000_NS12placeholders2_1E:
	.zero		1
	.type		_ZN34_INTERNAL_52f1c0b5_4_k_cu_f853258a4cuda3std3__45__cpo5beginE,@object
	.size		_ZN34_INTERNAL_52f1c0b5_4_k_cu_f853258a4cuda3std3__45__cpo5beginE,(_ZN34_INTERNAL_52f1c0b5_4_k_cu_f853258a4cuda3std6ranges3__45__cpo5beginE - _ZN34_INTERNAL_52f1c0b5_4_k_cu_f853258a4cuda3std3__45__cpo5beginE)
_ZN34_INTERNAL_52f1c0b5_4_k_cu_f853258a4cuda3std3__45__cpo5beginE:
	.zero		1
	.type		_ZN34_INTERNAL_52f1c0b5_4_k_cu_f853258a4cuda3std6ranges3__45__cpo5beginE,@object
	.size		_ZN34_INTERNAL_52f1c0b5_4_k_cu_f853258a4cuda3std6ranges3__45__cpo5beginE,(_ZN34_INTERNAL_52f1c0b5_4_k_cu_f853258a6thrust24THRUST_300001_SM_1000_NS12placeholders2_5E - _ZN34_INTERNAL_52f1c0b5_4_k_cu_f853258a4cuda3std6ranges3__45__cpo5beginE)
_ZN34_INTERNAL_52f1c0b5_4_k_cu_f853258a4cuda3std6ranges3__45__cpo5beginE:
	.zero		1
	.type		_ZN34_INTERNAL_52f1c0b5_4_k_cu_f853258a6thrust24THRUST_300001_SM_1000_NS12placeholders2_5E,@object
	.size		_ZN34_INTERNAL_52f1c0b5_4_k_cu_f853258a6thrust24THRUST_300001_SM_1000_NS12placeholders2_5E,(_ZN34_INTERNAL_52f1c0b5_4_k_cu_f853258a4cuda3std3__45__cpo6rbeginE - _ZN34_INTERNAL_52f1c0b5_4_k_cu_f853258a6thrust24THRUST_300001_SM_1000_NS12placeholders2_5E)
_ZN34_INTERNAL_52f1c0b5_4_k_cu_f853258a6thrust24THRUST_300001_SM_1000_NS12placeholders2_5E:
	.zero		1
	.type		_ZN34_INTERNAL_52f1c0b5_4_k_cu_f853258a4cuda3std3__45__cpo6rbeginE,@object
	.size		_ZN34_INTERNAL_52f1c0b5_4_k_cu_f853258a4cuda3std3__45__cpo6rbeginE,(_ZN34_INTERNAL_52f1c0b5_4_k_cu_f853258a4cuda3std6ranges3__45__cpo7advanceE - _ZN34_INTERNAL_52f1c0b5_4_k_cu_f853258a4cuda3std3__45__cpo6rbeginE)
_ZN34_INTERNAL_52f1c0b5_4_k_cu_f853258a4cuda3std3__45__cpo6rbeginE:
	.zero		1
	.type		_ZN34_INTERNAL_52f1c0b5_4_k_cu_f853258a4cuda3std6ranges3__45__cpo7advanceE,@object
	.size		_ZN34_INTERNAL_52f1c0b5_4_k_cu_f853258a4cuda3std6ranges3__45__cpo7advanceE,(_ZN34_INTERNAL_52f1c0b5_4_k_cu_f853258a4cuda3std3__47nulloptE - _ZN34_INTERNAL_52f1c0b5_4_k_cu_f853258a4cuda3std6ranges3__45__cpo7advanceE)
_ZN34_INTERNAL_52f1c0b5_4_k_cu_f853258a4cuda3std6ranges3__45__cpo7advanceE:
	.zero		1
	.type		_ZN34_INTERNAL_52f1c0b5_4_k_cu_f853258a4cuda3std3__47nulloptE,@object
	.size		_ZN34_INTERNAL_52f1c0b5_4_k_cu_f853258a4cuda3std3__47nulloptE,(_ZN34_INTERNAL_52f1c0b5_4_k_cu_f853258a4cuda3std6ranges3__45__cpo8distanceE - _ZN34_INTERNAL_52f1c0b5_4_k_cu_f853258a4cuda3std3__47nulloptE)
_ZN34_INTERNAL_52f1c0b5_4_k_cu_f853258a4cuda3std3__47nulloptE:
	.zero		1
	.type		_ZN34_INTERNAL_52f1c0b5_4_k_cu_f853258a4cuda3std6ranges3__45__cpo8distanceE,@object
	.size		_ZN34_INTERNAL_52f1c0b5_4_k_cu_f853258a4cuda3std6ranges3__45__cpo8distanceE,(_ZN34_INTERNAL_52f1c0b5_4_k_cu_f853258a6thrust24THRUST_300001_SM_1000_NS12placeholders3_10E - _ZN34_INTERNAL_52f1c0b5_4_k_cu_f853258a4cuda3std6ranges3__45__cpo8distanceE)
_ZN34_INTERNAL_52f1c0b5_4_k_cu_f853258a4cuda3std6ranges3__45__cpo8distanceE:
	.zero		1
	.type		_ZN34_INTERNAL_52f1c0b5_4_k_cu_f853258a6thrust24THRUST_300001_SM_1000_NS12placeholders3_10E,@object
	.size		_ZN34_INTERNAL_52f1c0b5_4_k_cu_f853258a6thrust24THRUST_300001_SM_1000_NS12placeholders3_10E,(_ZN34_INTERNAL_52f1c0b5_4_k_cu_f853258a4cuda3std3__419piecewise_constructE - _ZN34_INTERNAL_52f1c0b5_4_k_cu_f853258a6thrust24THRUST_300001_SM_1000_NS12placeholders3_10E)
_ZN34_INTERNAL_52f1c0b5_4_k_cu_f853258a6thrust24THRUST_300001_SM_1000_NS12placeholders3_10E:
	.zero		1
	.type		_ZN34_INTERNAL_52f1c0b5_4_k_cu_f853258a4cuda3std3__419piecewise_constructE,@object
	.size		_ZN34_INTERNAL_52f1c0b5_4_k_cu_f853258a4cuda3std3__419piecewise_constructE,(_ZN34_INTERNAL_52f1c0b5_4_k_cu_f853258a4cuda3std6ranges3__45__cpo5cdataE - _ZN34_INTERNAL_52f1c0b5_4_k_cu_f853258a4cuda3std3__419piecewise_constructE)
_ZN34_INTERNAL_52f1c0b5_4_k_cu_f853258a4cuda3std3__419piecewise_constructE:
	.zero		1
	.type		_ZN34_INTERNAL_52f1c0b5_4_k_cu_f853258a4cuda3std6ranges3__45__cpo5cdataE,@object
	.size		_ZN34_INTERNAL_52f1c0b5_4_k_cu_f853258a4cuda3std6ranges3__45__cpo5cdataE,(_ZN34_INTERNAL_52f1c0b5_4_k_cu_f853258a6thrust24THRUST_300001_SM_1000_NS12placeholders2_2E - _ZN34_INTERNAL_52f1c0b5_4_k_cu_f853258a4cuda3std6ranges3__45__cpo5cdataE)
_ZN34_INTERNAL_52f1c0b5_4_k_cu_f853258a4cuda3std6ranges3__45__cpo5cdataE:
	.zero		1
	.type		_ZN34_INTERNAL_52f1c0b5_4_k_cu_f853258a6thrust24THRUST_300001_SM_1000_NS12placeholders2_2E,@object
	.size		_ZN34_INTERNAL_52f1c0b5_4_k_cu_f853258a6thrust24THRUST_300001_SM_1000_NS12placeholders2_2E,(_ZN34_INTERNAL_52f1c0b5_4_k_cu_f853258a4cuda3std3__45__cpo3endE - _ZN34_INTERNAL_52f1c0b5_4_k_cu_f853258a6thrust24THRUST_300001_SM_1000_NS12placeholders2_2E)
_ZN34_INTERNAL_52f1c0b5_4_k_cu_f853258a6thrust24THRUST_300001_SM_1000_NS12placeholders2_2E:
	.zero		1
	.type		_ZN34_INTERNAL_52f1c0b5_4_k_cu_f853258a4cuda3std3__45__cpo3endE,@object
	.size		_ZN34_INTERNAL_52f1c0b5_4_k_cu_f853258a4cuda3std3__45__cpo3endE,(_ZN34_INTERNAL_52f1c0b5_4_k_cu_f853258a4cuda3std6ranges3__45__cpo3endE - _ZN34_INTERNAL_52f1c0b5_4_k_cu_f853258a4cuda3std3__45__cpo3endE)
_ZN34_INTERNAL_52f1c0b5_4_k_cu_f853258a4cuda3std3__45__cpo3endE:
	.zero		1
	.type		_ZN34_INTERNAL_52f1c0b5_4_k_cu_f853258a4cuda3std6ranges3__45__cpo3endE,@object
	.size		_ZN34_INTERNAL_52f1c0b5_4_k_cu_f853258a4cuda3std6ranges3__45__cpo3endE,(_ZN34_INTERNAL_52f1c0b5_4_k_cu_f853258a6thrust24THRUST_300001_SM_1000_NS12placeholders2_6E - _ZN34_INTERNAL_52f1c0b5_4_k_cu_f853258a4cuda3std6ranges3__45__cpo3endE)
_ZN34_INTERNAL_52f1c0b5_4_k_cu_f853258a4cuda3std6ranges3__45__cpo3endE:
	.zero		1
	.type		_ZN34_INTERNAL_52f1c0b5_4_k_cu_f853258a6thrust24THRUST_300001_SM_1000_NS12placeholders2_6E,@object
	.size		_ZN34_INTERNAL_52f1c0b5_4_k_cu_f853258a6thrust24THRUST_300001_SM_1000_NS12placeholders2_6E,(_ZN34_INTERNAL_52f1c0b5_4_k_cu_f853258a4cuda3std3__45__cpo4rendE - _ZN34_INTERNAL_52f1c0b5_4_k_cu_f853258a6thrust24THRUST_300001_SM_1000_NS12placeholders2_6E)
_ZN34_INTERNAL_52f1c0b5_4_k_cu_f853258a6thrust24THRUST_300001_SM_1000_NS12placeholders2_6E:
	.zero		1
	.type		_ZN34_INTERNAL_52f1c0b5_4_k_cu_f853258a4cuda3std3__45__cpo4rendE,@object
	.size		_ZN34_INTERNAL_52f1c0b5_4_k_cu_f853258a4cuda3std3__45__cpo4rendE,(_ZN34_INTERNAL_52f1c0b5_4_k_cu_f853258a4cuda3std6ranges3__45__cpo9iter_swapE - _ZN34_INTERNAL_52f1c0b5_4_k_cu_f853258a4cuda3std3__45__cpo4rendE)
_ZN34_INTERNAL_52f1c0b5_4_k_cu_f853258a4cuda3std3__45__cpo4rendE:
	.zero		1
	.type		_ZN34_INTERNAL_52f1c0b5_4_k_cu_f853258a4cuda3std6ranges3__45__cpo9iter_swapE,@object
	.size		_ZN34_INTERNAL_52f1c0b5_4_k_cu_f853258a4cuda3std6ranges3__45__cpo9iter_swapE,(_ZN34_INTERNAL_52f1c0b5_4_k_cu_f853258a4cuda3std3__48unexpectE - _ZN34_INTERNAL_52f1c0b5_4_k_cu_f853258a4cuda3std6ranges3__45__cpo9iter_swapE)
_ZN34_INTERNAL_52f1c0b5_4_k_cu_f853258a4cuda3std6ranges3__45__cpo9iter_swapE:
	.zero		1
	.type		_ZN34_INTERNAL_52f1c0b5_4_k_cu_f853258a4cuda3std3__48unexpectE,@object
	.size		_ZN34_INTERNAL_52f1c0b5_4_k_cu_f853258a4cuda3std3__48unexpectE,(_ZN34_INTERNAL_52f1c0b5_4_k_cu_f853258a6thrust24THRUST_300001_SM_1000_NS8cuda_cub3parE - _ZN34_INTERNAL_52f1c0b5_4_k_cu_f853258a4cuda3std3__48unexpectE)
_ZN34_INTERNAL_52f1c0b5_4_k_cu_f853258a4cuda3std3__48unexpectE:
	.zero		1
	.type		_ZN34_INTERNAL_52f1c0b5_4_k_cu_f853258a6thrust24THRUST_300001_SM_1000_NS8cuda_cub3parE,@object
	.size		_ZN34_INTERNAL_52f1c0b5_4_k_cu_f853258a6thrust24THRUST_300001_SM_1000_NS8cuda_cub3parE,(_ZN34_INTERNAL_52f1c0b5_4_k_cu_f853258a6thrust24THRUST_300001_SM_1000_NS12placeholders2_4E - _ZN34_INTERNAL_52f1c0b5_4_k_cu_f853258a6thrust24THRUST_300001_SM_1000_NS8cuda_cub3parE)
_ZN34_INTERNAL_52f1c0b5_4_k_cu_f853258a6thrust24THRUST_300001_SM_1000_NS8cuda_cub3parE:
	.zero		1
	.type		_ZN34_INTERNAL_52f1c0b5_4_k_cu_f853258a6thrust24THRUST_300001_SM_1000_NS12placeholders2_4E,@object
	.size		_ZN34_INTERNAL_52f1c0b5_4_k_cu_f853258a6thrust24THRUST_300001_SM_1000_NS12placeholders2_4E,(_ZN34_INTERNAL_52f1c0b5_4_k_cu_f853258a4cuda3std3__45__cpo4cendE - _ZN34_INTERNAL_52f1c0b5_4_k_cu_f853258a6thrust24THRUST_300001_SM_1000_NS12placeholders2_4E)
_ZN34_INTERNAL_52f1c0b5_4_k_cu_f853258a6thrust24THRUST_300001_SM_1000_NS12placeholders2_4E:
	.zero		1
	.type		_ZN34_INTERNAL_52f1c0b5_4_k_cu_f853258a4cuda3std3__45__cpo4cendE,@object
	.size		_ZN34_INTERNAL_52f1c0b5_4_k_cu_f853258a4cuda3std3__45__cpo4cendE,(_ZN34_INTERNAL_52f1c0b5_4_k_cu_f853258a4cuda3std6ranges3__45__cpo4cendE - _ZN34_INTERNAL_52f1c0b5_4_k_cu_f853258a4cuda3std3__45__cpo4cendE)
_ZN34_INTERNAL_52f1c0b5_4_k_cu_f853258a4cuda3std3__45__cpo4cendE:
	.zero		1
	.type		_ZN34_INTERNAL_52f1c0b5_4_k_cu_f853258a4cuda3std6ranges3__45__cpo4cendE,@object
	.size		_ZN34_INTERNAL_52f1c0b5_4_k_cu_f853258a4cuda3std6ranges3__45__cpo4cendE,(_ZN34_INTERNAL_52f1c0b5_4_k_cu_f853258a4cuda3std3__420unreachable_sentinelE - _ZN34_INTERNAL_52f1c0b5_4_k_cu_f853258a4cuda3std6ranges3__45__cpo4cendE)
_ZN34_INTERNAL_52f1c0b5_4_k_cu_f853258a4cuda3std6ranges3__45__cpo4cendE:
	.zero		1
	.type		_ZN34_INTERNAL_52f1c0b5_4_k_cu_f853258a4cuda3std3__420unreachable_sentinelE,@object
	.size		_ZN34_INTERNAL_52f1c0b5_4_k_cu_f853258a4cuda3std3__420unreachable_sentinelE,(_ZN34_INTERNAL_52f1c0b5_4_k_cu_f853258a4cuda3std6ranges3__45__cpo5ssizeE - _ZN34_INTERNAL_52f1c0b5_4_k_cu_f853258a4cuda3std3__420unreachable_sentinelE)
_ZN34_INTERNAL_52f1c0b5_4_k_cu_f853258a4cuda3std3__420unreachable_sentinelE:
	.zero		1
	.type		_ZN34_INTERNAL_52f1c0b5_4_k_cu_f853258a4cuda3std6ranges3__45__cpo5ssizeE,@object
	.size		_ZN34_INTERNAL_52f1c0b5_4_k_cu_f853258a4cuda3std6ranges3__45__cpo5ssizeE,(_ZN34_INTERNAL_52f1c0b5_4_k_cu_f853258a6thrust24THRUST_300001_SM_1000_NS12placeholders2_8E - _ZN34_INTERNAL_52f1c0b5_4_k_cu_f853258a4cuda3std6ranges3__45__cpo5ssizeE)
_ZN34_INTERNAL_52f1c0b5_4_k_cu_f853258a4cuda3std6ranges3__45__cpo5ssizeE:
	.zero		1
	.type		_ZN34_INTERNAL_52f1c0b5_4_k_cu_f853258a6thrust24THRUST_300001_SM_1000_NS12placeholders2_8E,@object
	.size		_ZN34_INTERNAL_52f1c0b5_4_k_cu_f853258a6thrust24THRUST_300001_SM_1000_NS12placeholders2_8E,(_ZN34_INTERNAL_52f1c0b5_4_k_cu_f853258a4cuda3std3__45__cpo5crendE - _ZN34_INTERNAL_52f1c0b5_4_k_cu_f853258a6thrust24THRUST_300001_SM_1000_NS12placeholders2_8E)
_ZN34_INTERNAL_52f1c0b5_4_k_cu_f853258a6thrust24THRUST_300001_SM_1000_NS12placeholders2_8E:
	.zero		1
	.type		_ZN34_INTERNAL_52f1c0b5_4_k_cu_f853258a4cuda3std3__45__cpo5crendE,@object
	.size		_ZN34_INTERNAL_52f1c0b5_4_k_cu_f853258a4cuda3std3__45__cpo5crendE,(_ZN34_INTERNAL_52f1c0b5_4_k_cu_f853258a4cuda3std6ranges3__45__cpo4prevE - _ZN34_INTERNAL_52f1c0b5_4_k_cu_f853258a4cuda3std3__45__cpo5crendE)
_ZN34_INTERNAL_52f1c0b5_4_k_cu_f853258a4cuda3std3__45__cpo5crendE:
	.zero		1
	.type		_ZN34_INTERNAL_52f1c0b5_4_k_cu_f853258a4cuda3std6ranges3__45__cpo4prevE,@object
	.size		_ZN34_INTERNAL_52f1c0b5_4_k_cu_f853258a4cuda3std6ranges3__45__cpo4prevE,(_ZN34_INTERNAL_52f1c0b5_4_k_cu_f853258a4cuda3std6ranges3__45__cpo9iter_moveE - _ZN34_INTERNAL_52f1c0b5_4_k_cu_f853258a4cuda3std6ranges3__45__cpo4prevE)
_ZN34_INTERNAL_52f1c0b5_4_k_cu_f853258a4cuda3std6ranges3__45__cpo4prevE:
	.zero		1
	.type		_ZN34_INTERNAL_52f1c0b5_4_k_cu_f853258a4cuda3std6ranges3__45__cpo9iter_moveE,@object
	.size		_ZN34_INTERNAL_52f1c0b5_4_k_cu_f853258a4cuda3std6ranges3__45__cpo9iter_moveE,(_ZN34_INTERNAL_52f1c0b5_4_k_cu_f853258a6thrust24THRUST_300001_SM_1000_NS6system6detail10sequential3seqE - _ZN34_INTERNAL_52f1c0b5_4_k_cu_f853258a4cuda3std6ranges3__45__cpo9iter_moveE)
_ZN34_INTERNAL_52f1c0b5_4_k_cu_f853258a4cuda3std6ranges3__45__cpo9iter_moveE:
	.zero		1
	.type		_ZN34_INTERNAL_52f1c0b5_4_k_cu_f853258a6thrust24THRUST_300001_SM_1000_NS6system6detail10sequential3seqE,@object
	.size		_ZN34_INTERNAL_52f1c0b5_4_k_cu_f853258a6thrust24THRUST_300001_SM_1000_NS6system6detail10sequential3seqE,(.L_31 - _ZN34_INTERNAL_52f1c0b5_4_k_cu_f853258a6thrust24THRUST_300001_SM_1000_NS6system6detail10sequential3seqE)
_ZN34_INTERNAL_52f1c0b5_4_k_cu_f853258a6thrust24THRUST_300001_SM_1000_NS6system6detail10sequential3seqE:
	.zero		1
.L_31:


//--------------------- .nv.constant0._ZN3cub18CUB_300001_SM_10006detail11EmptyKernelIvEEvv --------------------------
	.section	.nv.constant0._ZN3cub18CUB_300001_SM_10006detail11EmptyKernelIvEEvv,"a",@progbits
	.sectionflags	@""
	.align	4
.nv.constant0._ZN3cub18CUB_300001_SM_10006detail11EmptyKernelIvEEvv:
	.zero		896


//--------------------- SYMBOLS --------------------------

	.type		.nv.reservedSmem.offset0,@object
	.size		.nv.reservedSmem.offset0,0x4
